	.headerflags	@"EF_CUDA_TEXMODE_UNIFIED EF_CUDA_64BIT_ADDRESS EF_CUDA_ACCELERATORS EF_CUDA_SM90 EF_CUDA_VIRTUAL_SM(EF_CUDA_SM90)"
	.elftype	@"ET_EXEC"


//--------------------- .nv.info                  --------------------------
	.section	.nv.info,"",@"SHT_CUDA_INFO"
	.align	4


	//----- nvinfo : EIATTR_REGCOUNT
	.align		4
        /*0000*/ 	.byte	0x04, 0x2f
        /*0002*/ 	.short	(.L_3 - .L_2)
	.align		4
.L_2:
        /*0004*/ 	.word	index@(triton_poi_fused__native_batch_norm_legit_no_training_add_convolution_relu_26)
        /*0008*/ 	.word	0x00000020


	//----- nvinfo : EIATTR_MIN_STACK_SIZE
	.align		4
.L_3:
        /*000c*/ 	.byte	0x04, 0x12
        /*000e*/ 	.short	(.L_5 - .L_4)
	.align		4
.L_4:
        /*0010*/ 	.word	index@(triton_poi_fused__native_batch_norm_legit_no_training_add_convolution_relu_26)
        /*0014*/ 	.word	0x00000000


	//----- nvinfo : EIATTR_FRAME_SIZE
	.align		4
.L_5:
        /*0018*/ 	.byte	0x04, 0x11
        /*001a*/ 	.short	(.L_7 - .L_6)
	.align		4
.L_6:
        /*001c*/ 	.word	index@(triton_poi_fused__native_batch_norm_legit_no_training_add_convolution_relu_26)
        /*0020*/ 	.word	0x00000000


	//----- nvinfo : EIATTR_MIN_STACK_SIZE
	.align		4
.L_7:
        /*0024*/ 	.byte	0x04, 0x12
        /*0026*/ 	.short	(.L_9 - .L_8)
	.align		4
.L_8:
        /*0028*/ 	.word	index@(triton_poi_fused__native_batch_norm_legit_no_training_add_convolution_relu_26)
        /*002c*/ 	.word	0x00000000
.L_9:


//--------------------- .nv.info.triton_poi_fused__native_batch_norm_legit_no_training_add_convolution_relu_26 --------------------------
	.section	.nv.info.triton_poi_fused__native_batch_norm_legit_no_training_add_convolution_relu_26,"",@"SHT_CUDA_INFO"
	.sectionflags	@""
	.align	4


	//----- nvinfo : EIATTR_CUDA_API_VERSION
	.align		4
        /*0000*/ 	.byte	0x04, 0x37
        /*0002*/ 	.short	(.L_11 - .L_10)
.L_10:
        /*0004*/ 	.word	0x0000007c


	//----- nvinfo : EIATTR_KPARAM_INFO
	.align		4
.L_11:
        /*0008*/ 	.byte	0x04, 0x17
        /*000a*/ 	.short	(.L_13 - .L_12)
.L_12:
        /*000c*/ 	.word	0x00000000
        /*0010*/ 	.short	0x000d
        /*0012*/ 	.short	0x0068
        /*0014*/ 	.byte	0x00, 0xf0, 0x11, 0x00


	//----- nvinfo : EIATTR_KPARAM_INFO
	.align		4
.L_13:
        /*0018*/ 	.byte	0x04, 0x17
        /*001a*/ 	.short	(.L_15 - .L_14)
.L_14:
        /*001c*/ 	.word	0x00000000
        /*0020*/ 	.short	0x000c
        /*0022*/ 	.short	0x0060
        /*0024*/ 	.byte	0x00, 0xf4, 0x21, 0x00


	//----- nvinfo : EIATTR_KPARAM_INFO
	.align		4
.L_15:
        /*0028*/ 	.byte	0x04, 0x17
        /*002a*/ 	.short	(.L_17 - .L_16)
.L_16:
        /*002c*/ 	.word	0x00000000
        /*0030*/ 	.short	0x000b
        /*0032*/ 	.short	0x0058
        /*0034*/ 	.byte	0x00, 0xf4, 0x21, 0x00


	//----- nvinfo : EIATTR_KPARAM_INFO
	.align		4
.L_17:
        /*0038*/ 	.byte	0x04, 0x17
        /*003a*/ 	.short	(.L_19 - .L_18)
.L_18:
        /*003c*/ 	.word	0x00000000
        /*0040*/ 	.short	0x000a
        /*0042*/ 	.short	0x0050
        /*0044*/ 	.byte	0x00, 0xf4, 0x21, 0x00


	//----- nvinfo : EIATTR_KPARAM_INFO
	.align		4
.L_19:
        /*0048*/ 	.byte	0x04, 0x17
        /*004a*/ 	.short	(.L_21 - .L_20)
.L_20:
        /*004c*/ 	.word	0x00000000
        /*0050*/ 	.short	0x0009
        /*0052*/ 	.short	0x0048
        /*0054*/ 	.byte	0x00, 0xf4, 0x21, 0x00


	//----- nvinfo : EIATTR_KPARAM_INFO
	.align		4
.L_21:
        /*0058*/ 	.byte	0x04, 0x17
        /*005a*/ 	.short	(.L_23 - .L_22)
.L_22:
        /*005c*/ 	.word	0x00000000
        /*0060*/ 	.short	0x0008
        /*0062*/ 	.short	0x0040
        /*0064*/ 	.byte	0x00, 0xf4, 0x21, 0x00


	//----- nvinfo : EIATTR_KPARAM_INFO
	.align		4
.L_23:
        /*0068*/ 	.byte	0x04, 0x17
        /*006a*/ 	.short	(.L_25 - .L_24)
.L_24:
        /*006c*/ 	.word	0x00000000
        /*0070*/ 	.short	0x0007
        /*0072*/ 	.short	0x0038
        /*0074*/ 	.byte	0x00, 0xf4, 0x21, 0x00


	//----- nvinfo : EIATTR_KPARAM_INFO
	.align		4
.L_25:
        /*0078*/ 	.byte	0x04, 0x17
        /*007a*/ 	.short	(.L_27 - .L_26)
.L_26:
        /*007c*/ 	.word	0x00000000
        /*0080*/ 	.short	0x0006
        /*0082*/ 	.short	0x0030
        /*0084*/ 	.byte	0x00, 0xf4, 0x21, 0x00


	//----- nvinfo : EIATTR_KPARAM_INFO
	.align		4
.L_27:
        /*0088*/ 	.byte	0x04, 0x17
        /*008a*/ 	.short	(.L_29 - .L_28)
.L_28:
        /*008c*/ 	.word	0x00000000
        /*0090*/ 	.short	0x0005
        /*0092*/ 	.short	0x0028
        /*0094*/ 	.byte	0x00, 0xf4, 0x21, 0x00


	//----- nvinfo : EIATTR_KPARAM_INFO
	.align		4
.L_29:
        /*0098*/ 	.byte	0x04, 0x17
        /*009a*/ 	.short	(.L_31 - .L_30)
.L_30:
        /*009c*/ 	.word	0x00000000
        /*00a0*/ 	.short	0x0004
        /*00a2*/ 	.short	0x0020
        /*00a4*/ 	.byte	0x00, 0xf4, 0x21, 0x00


	//----- nvinfo : EIATTR_KPARAM_INFO
	.align		4
.L_31:
        /*00a8*/ 	.byte	0x04, 0x17
        /*00aa*/ 	.short	(.L_33 - .L_32)
.L_32:
        /*00ac*/ 	.word	0x00000000
        /*00b0*/ 	.short	0x0003
        /*00b2*/ 	.short	0x0018
        /*00b4*/ 	.byte	0x00, 0xf4, 0x21, 0x00


	//----- nvinfo : EIATTR_KPARAM_INFO
	.align		4
.L_33:
        /*00b8*/ 	.byte	0x04, 0x17
        /*00ba*/ 	.short	(.L_35 - .L_34)
.L_34:
        /*00bc*/ 	.word	0x00000000
        /*00c0*/ 	.short	0x0002
        /*00c2*/ 	.short	0x0010
        /*00c4*/ 	.byte	0x00, 0xf4, 0x21, 0x00


	//----- nvinfo : EIATTR_KPARAM_INFO
	.align		4
.L_35:
        /*00c8*/ 	.byte	0x04, 0x17
        /*00ca*/ 	.short	(.L_37 - .L_36)
.L_36:
        /*00cc*/ 	.word	0x00000000
        /*00d0*/ 	.short	0x0001
        /*00d2*/ 	.short	0x0008
        /*00d4*/ 	.byte	0x00, 0xf4, 0x21, 0x00


	//----- nvinfo : EIATTR_KPARAM_INFO
	.align		4
.L_37:
        /*00d8*/ 	.byte	0x04, 0x17
        /*00da*/ 	.short	(.L_39 - .L_38)
.L_38:
        /*00dc*/ 	.word	0x00000000
        /*00e0*/ 	.short	0x0000
        /*00e2*/ 	.short	0x0000
        /*00e4*/ 	.byte	0x00, 0xf4, 0x21, 0x00


	//----- nvinfo : EIATTR_SPARSE_MMA_MASK
	.align		4
.L_39:
        /*00e8*/ 	.byte	0x03, 0x50
        /*00ea*/ 	.short	0x0000


	//----- nvinfo : EIATTR_MAXREG_COUNT
	.align		4
        /*00ec*/ 	.byte	0x03, 0x1b
        /*00ee*/ 	.short	0x00ff


	//----- nvinfo : EIATTR_EXIT_INSTR_OFFSETS
	.align		4
        /*00f0*/ 	.byte	0x04, 0x1c
        /*00f2*/ 	.short	(.L_41 - .L_40)


	//   ....[0]....
.L_40:
        /*00f4*/ 	.word	0x00000630


	//----- nvinfo : EIATTR_REQNTID
	.align		4
.L_41:
        /*00f8*/ 	.byte	0x04, 0x10
        /*00fa*/ 	.short	(.L_43 - .L_42)
.L_42:
        /*00fc*/ 	.word	0x00000080
        /*0100*/ 	.word	0x00000001
        /*0104*/ 	.word	0x00000001


	//----- nvinfo : EIATTR_CBANK_PARAM_SIZE
	.align		4
.L_43:
        /*0108*/ 	.byte	0x03, 0x19
        /*010a*/ 	.short	0x006c


	//----- nvinfo : EIATTR_PARAM_CBANK
	.align		4
        /*010c*/ 	.byte	0x04, 0x0a
        /*010e*/ 	.short	(.L_45 - .L_44)
	.align		4
.L_44:
        /*0110*/ 	.word	index@(.nv.constant0.triton_poi_fused__native_batch_norm_legit_no_training_add_convolution_relu_26)
        /*0114*/ 	.short	0x0210
        /*0116*/ 	.short	0x006c


	//----- nvinfo : EIATTR_SW_WAR
	.align		4
.L_45:
        /*0118*/ 	.byte	0x04, 0x36
        /*011a*/ 	.short	(.L_47 - .L_46)
.L_46:
        /*011c*/ 	.word	0x00000008
.L_47:


//--------------------- .nv.callgraph             --------------------------
	.section	.nv.callgraph,"",@"SHT_CUDA_CALLGRAPH"
	.align	4
	.sectionentsize	8
	.align		4
        /*0000*/ 	.word	0x00000000
	.align		4
        /*0004*/ 	.word	0xffffffff
	.align		4
        /*0008*/ 	.word	0x00000000
	.align		4
        /*000c*/ 	.word	0xfffffffe
	.align		4
        /*0010*/ 	.word	0x00000000
	.align		4
        /*0014*/ 	.word	0xfffffffd
	.align		4
        /*0018*/ 	.word	0x00000000
	.align		4
        /*001c*/ 	.word	0xfffffffc


//--------------------- .nv.constant4             --------------------------
	.section	.nv.constant4,"a",@progbits
	.align	8
	.align		8
.nv.constant4:
        /*0000*/ 	.dword	_$_str
	.align		8
        /*0008*/ 	.dword	_$_str_$_2


//--------------------- .text.triton_poi_fused__native_batch_norm_legit_no_training_add_convolution_relu_26 --------------------------
	.section	.text.triton_poi_fused__native_batch_norm_legit_no_training_add_convolution_relu_26,"ax",@progbits
	.align	128
        .global         triton_poi_fused__native_batch_norm_legit_no_training_add_convolution_relu_26
        .type           triton_poi_fused__native_batch_norm_legit_no_training_add_convolution_relu_26,@function
        .size           triton_poi_fused__native_batch_norm_legit_no_training_add_convolution_relu_26,(.L_x_1 - triton_poi_fused__native_batch_norm_legit_no_training_add_convolution_relu_26)
        .other          triton_poi_fused__native_batch_norm_legit_no_training_add_convolution_relu_26,@"STO_CUDA_ENTRY STV_DEFAULT"
triton_poi_fused__native_batch_norm_legit_no_training_add_convolution_relu_26:
.text.triton_poi_fused__native_batch_norm_legit_no_training_add_convolution_relu_26:
[----:B------:R-:W-:Y:S01]  /*0000*/  LDC R1, c[0x0][0x28] ;  /* 0x00000a00ff017b82 */ /* 0x000fe20000000800 */
[----:B------:R-:W1:Y:S07]  /*0010*/  S2R R0, SR_TID.X ;  /* 0x0000000000007919 */ /* 0x000e6e0000002100 */
[----:B------:R-:W2:Y:S01]  /*0020*/  LDC.64 R2, c[0x0][0x240] ;  /* 0x00009000ff027b82 */ /* 0x000ea20000000a00 */
[----:B------:R-:W-:Y:S01]  /*0030*/  ULDC.64 UR4, c[0x0][0x208] ;  /* 0x0000820000047ab9 */ /* 0x000fe20000000a00 */
[----:B------:R-:W3:Y:S06]  /*0040*/  S2R R5, SR_CTAID.X ;  /* 0x0000000000057919 */ /* 0x000eec0000002500 */
[----:B------:R-:W4:Y:S08]  /*0050*/  LDC.64 R6, c[0x0][0x260] ;  /* 0x00009800ff067b82 */ /* 0x000f300000000a00 */
[----:B------:R-:W5:Y:S08]  /*0060*/  LDC.64 R16, c[0x0][0x228] ;  /* 0x00008a00ff107b82 */ /* 0x000f700000000a00 */
[----:B------:R-:W4:Y:S01]  /*0070*/  LDC.64 R20, c[0x0][0x238] ;  /* 0x00008e00ff147b82 */ /* 0x000f220000000a00 */
[----:B-1----:R-:W-:-:S07]  /*0080*/  SHF.L.U32 R0, R0, 0x1, RZ ;  /* 0x0000000100007819 */ /* 0x002fce00000006ff */
[----:B------:R-:W1:Y:S01]  /*0090*/  LDC.64 R14, c[0x0][0x210] ;  /* 0x00008400ff0e7b82 */ /* 0x000e620000000a00 */
[----:B---3--:R-:W-:Y:S02]  /*00a0*/  SHF.R.S32.HI R4, RZ, 0x17, R5 ;  /* 0x00000017ff047819 */ /* 0x008fe40000011405 */
[----:B------:R-:W-:Y:S02]  /*00b0*/  LOP3.LUT R0, R0, 0xfe, RZ, 0xc0, !PT ;  /* 0x000000fe00007812 */ /* 0x000fe400078ec0ff */
[----:B------:R-:W-:-:S03]  /*00c0*/  SGXT R4, R4, 0x1 ;  /* 0x000000010404781a */ /* 0x000fc60000000200 */
[----:B------:R-:W3:Y:S01]  /*00d0*/  LDC.64 R28, c[0x0][0x230] ;  /* 0x00008c00ff1c7b82 */ /* 0x000ee20000000a00 */
[----:B------:R-:W-:-:S04]  /*00e0*/  LEA R5, R5, R0, 0x8 ;  /* 0x0000000005057211 */ /* 0x000fc800078e40ff */
[----:B------:R-:W-:-:S03]  /*00f0*/  LEA.HI R4, R4, R5, RZ, 0x6 ;  /* 0x0000000504047211 */ /* 0x000fc600078f30ff */
[----:B------:R-:W3:Y:S01]  /*0100*/  LDC.64 R18, c[0x0][0x218] ;  /* 0x00008600ff127b82 */ /* 0x000ee20000000a00 */
[--C-:B------:R-:W-:Y:S02]  /*0110*/  SHF.R.S32.HI R25, RZ, 0x6, R4.reuse ;  /* 0x00000006ff197819 */ /* 0x100fe40000011404 */
[----:B------:R-:W-:-:S04]  /*0120*/  SHF.R.S32.HI R4, RZ, 0x1f, R4 ;  /* 0x0000001fff047819 */ /* 0x000fc80000011404 */
[----:B------:R-:W-:Y:S01]  /*0130*/  LEA.HI R4, R4, R25, RZ, 0x8 ;  /* 0x0000001904047211 */ /* 0x000fe200078f40ff */
[----:B------:R-:W3:Y:S03]  /*0140*/  LDC.64 R26, c[0x0][0x258] ;  /* 0x00009600ff1a7b82 */ /* 0x000ee60000000a00 */
[----:B------:R-:W-:-:S04]  /*0150*/  LOP3.LUT R4, R4, 0xffffff00, RZ, 0xc0, !PT ;  /* 0xffffff0004047812 */ /* 0x000fc800078ec0ff */
[----:B------:R-:W-:Y:S01]  /*0160*/  IADD3 R25, R25, -R4, RZ ;  /* 0x8000000419197210 */ /* 0x000fe20007ffe0ff */
[----:B------:R-:W3:Y:S04]  /*0170*/  LDC.64 R22, c[0x0][0x248] ;  /* 0x00009200ff167b82 */ /* 0x000ee80000000a00 */
[----:B--2---:R-:W-:-:S04]  /*0180*/  IMAD.WIDE R2, R25, 0x4, R2 ;  /* 0x0000000419027825 */ /* 0x004fc800078e0202 */
[C---:B----4-:R-:W-:Y:S01]  /*0190*/  IMAD.WIDE R6, R25.reuse, 0x4, R6 ;  /* 0x0000000419067825 */ /* 0x050fe200078e0206 */
[----:B------:R-:W2:Y:S01]  /*01a0*/  LDC.64 R10, c[0x0][0x268] ;  /* 0x00009a00ff0a7b82 */ /* 0x000ea20000000a00 */
[----:B------:R-:W4:Y:S04]  /*01b0*/  LDG.E.EL R2, desc[UR4][R2.64] ;  /* 0x0000000402027981 */ /* 0x000f28000c2e1900 */
[----:B------:R-:W4:Y:S01]  /*01c0*/  LDG.E.EL R6, desc[UR4][R6.64] ;  /* 0x0000000406067981 */ /* 0x000f22000c2e1900 */
[C---:B-----5:R-:W-:Y:S02]  /*01d0*/  IMAD.WIDE R16, R25.reuse, 0x4, R16 ;  /* 0x0000000419107825 */ /* 0x060fe400078e0210 */
[----:B------:R-:W5:Y:S08]  /*01e0*/  LDC.64 R12, c[0x0][0x270] ;  /* 0x00009c00ff0c7b82 */ /* 0x000f700000000a00 */
[----:B------:R-:W5:Y:S01]  /*01f0*/  LDC.64 R8, c[0x0][0x250] ;  /* 0x00009400ff087b82 */ /* 0x000f620000000a00 */
[----:B0-----:R-:W-:Y:S01]  /*0200*/  IMAD.WIDE R20, R25, 0x4, R20 ;  /* 0x0000000419147825 */ /* 0x001fe200078e0214 */
[----:B------:R-:W4:Y:S03]  /*0210*/  LDG.E.EL R4, desc[UR4][R16.64] ;  /* 0x0000000410047981 */ /* 0x000f26000c2e1900 */
[----:B-1----:R-:W-:Y:S01]  /*0220*/  IMAD.WIDE R14, R5, 0x4, R14 ;  /* 0x00000004050e7825 */ /* 0x002fe200078e020e */
[----:B------:R-:W4:Y:S03]  /*0230*/  LDG.E.EL R7, desc[UR4][R20.64] ;  /* 0x0000000414077981 */ /* 0x000f26000c2e1900 */
[----:B---3--:R-:W-:Y:S01]  /*0240*/  IMAD.WIDE R28, R25, 0x4, R28 ;  /* 0x00000004191c7825 */ /* 0x008fe200078e021c */
[----:B------:R-:W3:Y:S03]  /*0250*/  LDG.E.64 R16, desc[UR4][R14.64] ;  /* 0x000000040e107981 */ /* 0x000ee6000c1e1b00 */
[----:B------:R-:W-:Y:S01]  /*0260*/  IMAD.WIDE R18, R5, 0x4, R18 ;  /* 0x0000000405127825 */ /* 0x000fe200078e0212 */
[----:B------:R-:W3:Y:S03]  /*0270*/  LDG.E.EL R3, desc[UR4][R28.64] ;  /* 0x000000041c037981 */ /* 0x000ee6000c2e1900 */
[C---:B------:R-:W-:Y:S01]  /*0280*/  IMAD.WIDE R26, R25.reuse, 0x4, R26 ;  /* 0x00000004191a7825 */ /* 0x040fe200078e021a */
[----:B------:R-:W3:Y:S03]  /*0290*/  LDG.E.64 R20, desc[UR4][R18.64] ;  /* 0x0000000412147981 */ /* 0x000ee6000c1e1b00 */
[C---:B------:R-:W-:Y:S01]  /*02a0*/  IMAD.WIDE R22, R25.reuse, 0x4, R22 ;  /* 0x0000000419167825 */ /* 0x040fe200078e0216 */
[----:B------:R-:W3:Y:S03]  /*02b0*/  LDG.E.EL R0, desc[UR4][R26.64] ;  /* 0x000000041a007981 */ /* 0x000ee6000c2e1900 */
[----:B--2---:R-:W-:-:S02]  /*02c0*/  IMAD.WIDE R10, R25, 0x4, R10 ;  /* 0x00000004190a7825 */ /* 0x004fc400078e020a */
[----:B------:R0:W2:Y:S02]  /*02d0*/  LDG.E.EL R22, desc[UR4][R22.64] ;  /* 0x0000000416167981 */ /* 0x0000a4000c2e1900 */
[C---:B-----5:R-:W-:Y:S02]  /*02e0*/  IMAD.WIDE R12, R25.reuse, 0x4, R12 ;  /* 0x00000004190c7825 */ /* 0x060fe400078e020c */
[----:B------:R-:W5:Y:S02]  /*02f0*/  LDG.E.EL R10, desc[UR4][R10.64] ;  /* 0x000000040a0a7981 */ /* 0x000f64000c2e1900 */
[----:B------:R-:W-:Y:S02]  /*0300*/  IMAD.WIDE R8, R25, 0x4, R8 ;  /* 0x0000000419087825 */ /* 0x000fe400078e0208 */
[----:B------:R-:W5:Y:S04]  /*0310*/  LDG.E.EL R13, desc[UR4][R12.64] ;  /* 0x000000040c0d7981 */ /* 0x000f68000c2e1900 */
[----:B------:R1:W2:Y:S01]  /*0320*/  LDG.E.EL R25, desc[UR4][R8.64] ;  /* 0x0000000408197981 */ /* 0x0002a2000c2e1900 */
[----:B0-----:R-:W-:Y:S01]  /*0330*/  HFMA2.MMA R23, -RZ, RZ, 1.625, 0 ;  /* 0x3e800000ff177435 */ /* 0x001fe200000001ff */
[----:B-1----:R-:W0:Y:S02]  /*0340*/  LDC.64 R8, c[0x0][0x220] ;  /* 0x00008800ff087b82 */ /* 0x002e240000000a00 */
[----:B0-----:R-:W-:-:S04]  /*0350*/  IMAD.WIDE R8, R5, 0x4, R8 ;  /* 0x0000000405087825 */ /* 0x001fc800078e0208 */
[----:B----4-:R-:W-:Y:S01]  /*0360*/  FADD R2, R2, 9.9999997473787516356e-06 ;  /* 0x3727c5ac02027421 */ /* 0x010fe20000000000 */
[----:B------:R-:W-:-:S03]  /*0370*/  FADD R6, R6, 9.9999997473787516356e-06 ;  /* 0x3727c5ac06067421 */ /* 0x000fc60000000000 */
[----:B------:R-:W0:Y:S08]  /*0380*/  MUFU.SQRT R24, R2 ;  /* 0x0000000200187308 */ /* 0x000e300000002000 */
[----:B------:R-:W1:Y:S01]  /*0390*/  MUFU.SQRT R26, R6 ;  /* 0x00000006001a7308 */ /* 0x000e620000002000 */
[C---:B0-----:R-:W-:Y:S02]  /*03a0*/  FSETP.GT.AND P0, PT, R24.reuse, 8.50705917302346158658e+37, PT ;  /* 0x7e8000001800780b */ /* 0x041fe40003f04000 */
[----:B------:R-:W-:-:S02]  /*03b0*/  FSETP.GEU.AND P2, PT, R24, 1.175494350822287508e-38, PT ;  /* 0x008000001800780b */ /* 0x000fc40003f4e000 */
[C---:B-1----:R-:W-:Y:S02]  /*03c0*/  FSETP.GT.AND P1, PT, R26.reuse, 8.50705917302346158658e+37, PT ;  /* 0x7e8000001a00780b */ /* 0x042fe40003f24000 */
[----:B------:R-:W-:-:S07]  /*03d0*/  FSETP.GEU.AND P3, PT, R26, 1.175494350822287508e-38, PT ;  /* 0x008000001a00780b */ /* 0x000fce0003f6e000 */
[----:B------:R-:W-:-:S04]  /*03e0*/  @P0 FMUL R24, R24, 0.25 ;  /* 0x3e80000018180820 */ /* 0x000fc80000400000 */
[----:B------:R-:W-:Y:S01]  /*03f0*/  @!P2 FMUL R24, R24, 16777216 ;  /* 0x4b8000001818a820 */ /* 0x000fe20000400000 */
[----:B------:R-:W-:-:S04]  /*0400*/  @P1 FMUL R26, R26, 0.25 ;  /* 0x3e8000001a1a1820 */ /* 0x000fc80000400000 */
[----:B------:R-:W-:Y:S01]  /*0410*/  @!P3 FMUL R26, R26, 16777216 ;  /* 0x4b8000001a1ab820 */ /* 0x000fe20000400000 */
[----:B------:R-:W0:Y:S01]  /*0420*/  MUFU.RCP R24, R24 ;  /* 0x0000001800187308 */ /* 0x000e220000001000 */
[----:B------:R-:W-:-:S07]  /*0430*/  FSEL R11, R23, 1, P0 ;  /* 0x3f800000170b7808 */ /* 0x000fce0000000000 */
[----:B------:R-:W1:Y:S01]  /*0440*/  MUFU.RCP R26, R26 ;  /* 0x0000001a001a7308 */ /* 0x000e620000001000 */
[----:B------:R-:W-:Y:S01]  /*0450*/  FSEL R23, R23, 1, P1 ;  /* 0x3f80000017177808 */ /* 0x000fe20000800000 */
[----:B------:R-:W-:Y:S01]  /*0460*/  @!P2 FMUL R11, R11, 16777216 ;  /* 0x4b8000000b0ba820 */ /* 0x000fe20000400000 */
[--C-:B---3--:R-:W-:Y:S01]  /*0470*/  FADD R17, R17, R4.reuse ;  /* 0x0000000411117221 */ /* 0x108fe20000000000 */
[--C-:B------:R-:W-:Y:S02]  /*0480*/  FADD R21, R21, R3.reuse ;  /* 0x0000000315157221 */ /* 0x100fe40000000000 */
[----:B------:R-:W-:Y:S01]  /*0490*/  @!P3 FMUL R23, R23, 16777216 ;  /* 0x4b8000001717b820 */ /* 0x000fe20000400000 */
[----:B------:R-:W-:Y:S01]  /*04a0*/  FADD R16, R16, R4 ;  /* 0x0000000410107221 */ /* 0x000fe20000000000 */
[----:B------:R-:W-:Y:S01]  /*04b0*/  FADD R20, R20, R3 ;  /* 0x0000000314147221 */ /* 0x000fe20000000000 */
[----:B0-----:R-:W-:Y:S01]  /*04c0*/  FMUL R2, R24, R11 ;  /* 0x0000000b18027220 */ /* 0x001fe20000400000 */
[C---:B------:R-:W-:Y:S01]  /*04d0*/  FADD R3, -R7.reuse, R17 ;  /* 0x0000001107037221 */ /* 0x040fe20000000100 */
[C---:B------:R-:W-:Y:S01]  /*04e0*/  FADD R4, -R0.reuse, R21 ;  /* 0x0000001500047221 */ /* 0x040fe20000000100 */
[----:B------:R-:W-:Y:S01]  /*04f0*/  FADD R7, -R7, R16 ;  /* 0x0000001007077221 */ /* 0x000fe20000000100 */
[----:B------:R-:W-:Y:S01]  /*0500*/  FADD R0, -R0, R20 ;  /* 0x0000001400007221 */ /* 0x000fe20000000100 */
[----:B-1----:R-:W-:Y:S01]  /*0510*/  FMUL R23, R26, R23 ;  /* 0x000000171a177220 */ /* 0x002fe20000400000 */
[C---:B------:R-:W-:Y:S01]  /*0520*/  FMUL R3, R2.reuse, R3 ;  /* 0x0000000302037220 */ /* 0x040fe20000400000 */
[----:B------:R-:W-:-:S02]  /*0530*/  FMUL R2, R2, R7 ;  /* 0x0000000702027220 */ /* 0x000fc40000400000 */
[C---:B------:R-:W-:Y:S01]  /*0540*/  FMUL R4, R23.reuse, R4 ;  /* 0x0000000417047220 */ /* 0x040fe20000400000 */
[----:B------:R-:W-:Y:S01]  /*0550*/  FMUL R0, R23, R0 ;  /* 0x0000000017007220 */ /* 0x000fe20000400000 */
[----:B--2---:R-:W-:Y:S02]  /*0560*/  FFMA R3, R22, R3, R25 ;  /* 0x0000000316037223 */ /* 0x004fe40000000019 */
[----:B-----5:R-:W-:Y:S01]  /*0570*/  FFMA R4, R10, R4, R13 ;  /* 0x000000040a047223 */ /* 0x020fe2000000000d */
[----:B------:R-:W-:Y:S01]  /*0580*/  FFMA R25, R22, R2, R25 ;  /* 0x0000000216197223 */ /* 0x000fe20000000019 */
[----:B------:R-:W-:-:S03]  /*0590*/  FFMA R0, R10, R0, R13 ;  /* 0x000000000a007223 */ /* 0x000fc6000000000d */
[----:B------:R-:W-:Y:S01]  /*05a0*/  FSETP.GEU.AND P1, PT, R3, -R4, PT ;  /* 0x800000040300720b */ /* 0x000fe20003f2e000 */
[----:B------:R-:W-:Y:S01]  /*05b0*/  FADD R3, R4, R3 ;  /* 0x0000000304037221 */ /* 0x000fe20000000000 */
[----:B------:R-:W-:Y:S01]  /*05c0*/  FADD R2, R0, R25 ;  /* 0x0000001900027221 */ /* 0x000fe20000000000 */
[----:B------:R-:W-:-:S03]  /*05d0*/  FSETP.GEU.AND P0, PT, R25, -R0, PT ;  /* 0x800000001900720b */ /* 0x000fc60003f0e000 */
[----:B------:R-:W-:Y:S02]  /*05e0*/  FSEL R3, R3, RZ, P1 ;  /* 0x000000ff03037208 */ /* 0x000fe40000800000 */
[----:B------:R-:W-:Y:S01]  /*05f0*/  FSEL R2, R2, RZ, P0 ;  /* 0x000000ff02027208 */ /* 0x000fe20000000000 */
[----:B------:R-:W-:Y:S04]  /*0600*/  STG.E.64 desc[UR4][R14.64], R16 ;  /* 0x000000100e007986 */ /* 0x000fe8000c101b04 */
[----:B------:R-:W-:Y:S04]  /*0610*/  STG.E.64 desc[UR4][R18.64], R20 ;  /* 0x0000001412007986 */ /* 0x000fe8000c101b04 */
[----:B------:R-:W-:Y:S01]  /*0620*/  STG.E.64 desc[UR4][R8.64], R2 ;  /* 0x0000000208007986 */ /* 0x000fe2000c101b04 */
[----:B------:R-:W-:Y:S05]  /*0630*/  EXIT ;  /* 0x000000000000794d */ /* 0x000fea0003800000 */
.L_x_0:
[----:B------:R-:W-:-:S00]  /*0640*/  BRA `(.L_x_0) ;  /* 0xfffffffc00fc7947 */ /* 0x000fc0000383ffff */
[----:B------:R-:W-:-:S00]  /*0650*/  NOP ;  /* 0x0000000000007918 */ /* 0x000fc00000000000 */
        /* <DEDUP_REMOVED lines=10> */
.L_x_1:


//--------------------- .nv.global.init           --------------------------
	.section	.nv.global.init,"aw",@progbits
.nv.global.init:
	.type		_$_str,@object
	.size		_$_str,(_$_str_$_2 - _$_str)
_$_str:
        /*0000*/ 	.byte	0x5f, 0x5f, 0x43, 0x55, 0x44, 0x41, 0x5f, 0x46, 0x54, 0x5a, 0x00
	.type		_$_str_$_2,@object
	.size		_$_str_$_2,(.L_1 - _$_str_$_2)
_$_str_$_2:
        /*000b*/ 	.byte	0x5f, 0x5f, 0x43, 0x55, 0x44, 0x41, 0x5f, 0x50, 0x52, 0x45, 0x43, 0x5f, 0x53, 0x51, 0x52, 0x54
        /*001b*/ 	.byte	0x00
.L_1:


//--------------------- .nv.constant0.triton_poi_fused__native_batch_norm_legit_no_training_add_convolution_relu_26 --------------------------
	.section	.nv.constant0.triton_poi_fused__native_batch_norm_legit_no_training_add_convolution_relu_26,"a",@progbits
	.sectionflags	@""
	.align	4
.nv.constant0.triton_poi_fused__native_batch_norm_legit_no_training_add_convolution_relu_26:
	.zero		636
